//
// Generated by NVIDIA NVVM Compiler
//
// Compiler Build ID: CL-36424714
// Cuda compilation tools, release 13.0, V13.0.88
// Based on NVVM 20.0.0
//

.version 9.0
.target sm_100
.address_size 64

	// .globl	_Z14gpu_matrixmultPdS_S_iii

.visible .entry _Z14gpu_matrixmultPdS_S_iii(
	.param .u64 .ptr .align 1 _Z14gpu_matrixmultPdS_S_iii_param_0,
	.param .u64 .ptr .align 1 _Z14gpu_matrixmultPdS_S_iii_param_1,
	.param .u64 .ptr .align 1 _Z14gpu_matrixmultPdS_S_iii_param_2,
	.param .u32 _Z14gpu_matrixmultPdS_S_iii_param_3,
	.param .u32 _Z14gpu_matrixmultPdS_S_iii_param_4,
	.param .u32 _Z14gpu_matrixmultPdS_S_iii_param_5
)
{
	.reg .pred 	%p<9>;
	.reg .b32 	%r<43>;
	.reg .b64 	%rd<29>;
	.reg .b64 	%fd<24>;

	ld.param.u64 	%rd11, [_Z14gpu_matrixmultPdS_S_iii_param_0];
	ld.param.u64 	%rd12, [_Z14gpu_matrixmultPdS_S_iii_param_1];
	ld.param.u64 	%rd10, [_Z14gpu_matrixmultPdS_S_iii_param_2];
	ld.param.u32 	%r23, [_Z14gpu_matrixmultPdS_S_iii_param_3];
	ld.param.u32 	%r21, [_Z14gpu_matrixmultPdS_S_iii_param_4];
	ld.param.u32 	%r22, [_Z14gpu_matrixmultPdS_S_iii_param_5];
	cvta.to.global.u64 	%rd1, %rd12;
	cvta.to.global.u64 	%rd2, %rd11;
	mov.u32 	%r25, %tid.x;
	mov.u32 	%r26, %ntid.x;
	mov.u32 	%r27, %ctaid.x;
	mad.lo.s32 	%r40, %r26, %r27, %r25;
	mov.u32 	%r28, %tid.y;
	mov.u32 	%r29, %ntid.y;
	mov.u32 	%r30, %ctaid.y;
	mad.lo.s32 	%r31, %r29, %r30, %r28;
	setp.ge.s32 	%p1, %r40, %r22;
	setp.ge.s32 	%p2, %r31, %r23;
	or.pred  	%p3, %p1, %p2;
	@%p3 bra 	$L__BB0_8;
	cvta.to.global.u64 	%rd13, %rd10;
	mad.lo.s32 	%r32, %r22, %r31, %r40;
	mul.wide.s32 	%rd14, %r32, 8;
	add.s64 	%rd3, %rd13, %rd14;
	mov.b64 	%rd15, 0;
	st.global.u64 	[%rd3], %rd15;
	mul.lo.s32 	%r3, %r21, %r31;
	add.s32 	%r4, %r3, %r21;
	setp.lt.s32 	%p4, %r21, 1;
	@%p4 bra 	$L__BB0_8;
	add.s32 	%r33, %r3, 1;
	max.s32 	%r5, %r4, %r33;
	sub.s32 	%r34, %r5, %r3;
	and.b32  	%r6, %r34, 3;
	setp.eq.s32 	%p5, %r6, 0;
	mov.f64 	%fd22, 0d0000000000000000;
	mov.u32 	%r39, %r3;
	@%p5 bra 	$L__BB0_5;
	mul.wide.u32 	%rd16, %r3, 8;
	add.s64 	%rd27, %rd2, %rd16;
	neg.s32 	%r36, %r6;
	mov.f64 	%fd22, 0d0000000000000000;
	mov.u32 	%r39, %r3;
$L__BB0_4:
	.pragma "nounroll";
	mul.wide.s32 	%rd17, %r40, 8;
	add.s64 	%rd18, %rd1, %rd17;
	ld.global.f64 	%fd8, [%rd27];
	ld.global.f64 	%fd9, [%rd18];
	fma.rn.f64 	%fd22, %fd8, %fd9, %fd22;
	st.global.f64 	[%rd3], %fd22;
	add.s32 	%r39, %r39, 1;
	add.s32 	%r40, %r40, %r22;
	add.s64 	%rd27, %rd27, 8;
	add.s32 	%r36, %r36, 1;
	setp.ne.s32 	%p6, %r36, 0;
	@%p6 bra 	$L__BB0_4;
$L__BB0_5:
	sub.s32 	%r35, %r3, %r5;
	setp.gt.u32 	%p7, %r35, -4;
	@%p7 bra 	$L__BB0_8;
	mul.wide.u32 	%rd19, %r39, 8;
	add.s64 	%rd20, %rd19, %rd2;
	add.s64 	%rd28, %rd20, 16;
	shl.b32 	%r16, %r22, 2;
	mul.wide.s32 	%rd23, %r22, 8;
$L__BB0_7:
	ld.global.f64 	%fd10, [%rd28+-16];
	mul.wide.s32 	%rd21, %r40, 8;
	add.s64 	%rd22, %rd1, %rd21;
	ld.global.f64 	%fd11, [%rd22];
	fma.rn.f64 	%fd12, %fd10, %fd11, %fd22;
	st.global.f64 	[%rd3], %fd12;
	ld.global.f64 	%fd13, [%rd28+-8];
	add.s64 	%rd24, %rd22, %rd23;
	ld.global.f64 	%fd14, [%rd24];
	fma.rn.f64 	%fd15, %fd13, %fd14, %fd12;
	st.global.f64 	[%rd3], %fd15;
	ld.global.f64 	%fd16, [%rd28];
	add.s64 	%rd25, %rd24, %rd23;
	ld.global.f64 	%fd17, [%rd25];
	fma.rn.f64 	%fd18, %fd16, %fd17, %fd15;
	st.global.f64 	[%rd3], %fd18;
	ld.global.f64 	%fd19, [%rd28+8];
	add.s64 	%rd26, %rd25, %rd23;
	ld.global.f64 	%fd20, [%rd26];
	fma.rn.f64 	%fd22, %fd19, %fd20, %fd18;
	st.global.f64 	[%rd3], %fd22;
	add.s32 	%r39, %r39, 4;
	add.s64 	%rd28, %rd28, 32;
	add.s32 	%r40, %r40, %r16;
	setp.lt.s32 	%p8, %r39, %r4;
	@%p8 bra 	$L__BB0_7;
$L__BB0_8:
	ret;

}


// ===== COMPILED SASS (sm_100) =====

	.target	sm_100

	.elftype	@"ET_EXEC"


//--------------------- .note.nv.tkinfo           --------------------------
	.section	.note.nv.tkinfo,"",@"SHT_NOTE"
	.sectionflags	@"SHF_NOTE_NV_TKINFO"
	.tkinfo
        /*0018*/ 	.word	0x00000002
        /*0030*/ 	.string	""
        /*0030*/ 	.string	"ptxas"
        /*0030*/ 	.string	"Cuda compilation tools, release 13.0, V13.0.88"
        /*0030*/ 	.string	"Build cuda_13.0.r13.0/compiler.36424714_0"
        /*0030*/ 	.string	"-arch sm_100 -m 64 "



//--------------------- .note.nv.cuinfo           --------------------------
	.section	.note.nv.cuinfo,"",@"SHT_NOTE"
	.sectionflags	@"SHF_NOTE_NV_CUINFO"
        /*0018*/ 	.short	0x0002
        /*001a*/ 	.short	0x0064
        /*001c*/ 	.short	0x0082
	.zero		2


//--------------------- .nv.info                  --------------------------
	.section	.nv.info,"",@"SHT_CUDA_INFO"
	.align	4


	//----- nvinfo : EIATTR_REGCOUNT
	.align		4
        /*0000*/ 	.byte	0x04, 0x2f
        /*0002*/ 	.short	(.L_1 - .L_0)
	.align		4
.L_0:
        /*0004*/ 	.word	index@(_Z14gpu_matrixmultPdS_S_iii)
        /*0008*/ 	.word	0x0000001a


	//----- nvinfo : EIATTR_FRAME_SIZE
	.align		4
.L_1:
        /*000c*/ 	.byte	0x04, 0x11
        /*000e*/ 	.short	(.L_3 - .L_2)
	.align		4
.L_2:
        /*0010*/ 	.word	index@(_Z14gpu_matrixmultPdS_S_iii)
        /*0014*/ 	.word	0x00000000


	//----- nvinfo : EIATTR_MIN_STACK_SIZE
	.align		4
.L_3:
        /*0018*/ 	.byte	0x04, 0x12
        /*001a*/ 	.short	(.L_5 - .L_4)
	.align		4
.L_4:
        /*001c*/ 	.word	index@(_Z14gpu_matrixmultPdS_S_iii)
        /*0020*/ 	.word	0x00000000
.L_5:


//--------------------- .nv.compat                --------------------------
	.section	.nv.compat,"",@"SHT_CUDA_COMPAT_INFO"
	.align	4
        /*0000*/ 	.byte	0x02, 0x09, 0x00, 0x00, 0x02, 0x02, 0x01, 0x00, 0x02, 0x05, 0x05, 0x00, 0x03, 0x07, 0x01, 0x01
        /*0010*/ 	.byte	0x02, 0x03, 0x00, 0x00, 0x02, 0x06, 0x01, 0x00, 0x04, 0x0b, 0x08, 0x00, 0x01, 0x00, 0x00, 0x00
        /*0020*/ 	.byte	0x00, 0x00, 0x00, 0x00


//--------------------- .nv.info._Z14gpu_matrixmultPdS_S_iii --------------------------
	.section	.nv.info._Z14gpu_matrixmultPdS_S_iii,"",@"SHT_CUDA_INFO"
	.sectionflags	@""
	.align	4


	//----- nvinfo : EIATTR_CUDA_API_VERSION
	.align		4
        /*0000*/ 	.byte	0x04, 0x37
        /*0002*/ 	.short	(.L_7 - .L_6)
.L_6:
        /*0004*/ 	.word	0x00000082


	//----- nvinfo : EIATTR_KPARAM_INFO
	.align		4
.L_7:
        /*0008*/ 	.byte	0x04, 0x17
        /*000a*/ 	.short	(.L_9 - .L_8)
.L_8:
        /*000c*/ 	.word	0x00000000
        /*0010*/ 	.short	0x0005
        /*0012*/ 	.short	0x0020
        /*0014*/ 	.byte	0x00, 0xf0, 0x11, 0x00


	//----- nvinfo : EIATTR_KPARAM_INFO
	.align		4
.L_9:
        /*0018*/ 	.byte	0x04, 0x17
        /*001a*/ 	.short	(.L_11 - .L_10)
.L_10:
        /*001c*/ 	.word	0x00000000
        /*0020*/ 	.short	0x0004
        /*0022*/ 	.short	0x001c
        /*0024*/ 	.byte	0x00, 0xf0, 0x11, 0x00


	//----- nvinfo : EIATTR_KPARAM_INFO
	.align		4
.L_11:
        /*0028*/ 	.byte	0x04, 0x17
        /*002a*/ 	.short	(.L_13 - .L_12)
.L_12:
        /*002c*/ 	.word	0x00000000
        /*0030*/ 	.short	0x0003
        /*0032*/ 	.short	0x0018
        /*0034*/ 	.byte	0x00, 0xf0, 0x11, 0x00


	//----- nvinfo : EIATTR_KPARAM_INFO
	.align		4
.L_13:
        /*0038*/ 	.byte	0x04, 0x17
        /*003a*/ 	.short	(.L_15 - .L_14)
.L_14:
        /*003c*/ 	.word	0x00000000
        /*0040*/ 	.short	0x0002
        /*0042*/ 	.short	0x0010
        /*0044*/ 	.byte	0x00, 0xf5, 0x21, 0x00


	//----- nvinfo : EIATTR_KPARAM_INFO
	.align		4
.L_15:
        /*0048*/ 	.byte	0x04, 0x17
        /*004a*/ 	.short	(.L_17 - .L_16)
.L_16:
        /*004c*/ 	.word	0x00000000
        /*0050*/ 	.short	0x0001
        /*0052*/ 	.short	0x0008
        /*0054*/ 	.byte	0x00, 0xf5, 0x21, 0x00


	//----- nvinfo : EIATTR_KPARAM_INFO
	.align		4
.L_17:
        /*0058*/ 	.byte	0x04, 0x17
        /*005a*/ 	.short	(.L_19 - .L_18)
.L_18:
        /*005c*/ 	.word	0x00000000
        /*0060*/ 	.short	0x0000
        /*0062*/ 	.short	0x0000
        /*0064*/ 	.byte	0x00, 0xf5, 0x21, 0x00


	//----- nvinfo : EIATTR_SPARSE_MMA_MASK
	.align		4
.L_19:
        /*0068*/ 	.byte	0x03, 0x50
        /*006a*/ 	.short	0x0000


	//----- nvinfo : EIATTR_MAXREG_COUNT
	.align		4
        /*006c*/ 	.byte	0x03, 0x1b
        /*006e*/ 	.short	0x00ff


	//----- nvinfo : EIATTR_MERCURY_ISA_VERSION
	.align		4
        /*0070*/ 	.byte	0x03, 0x5f
        /*0072*/ 	.short	0x0101


	//----- nvinfo : EIATTR_VRC_CTA_INIT_COUNT
	.align		4
        /*0074*/ 	.byte	0x02, 0x4a
	.zero		1
	.zero		1


	//----- nvinfo : EIATTR_EXIT_INSTR_OFFSETS
	.align		4
        /*0078*/ 	.byte	0x04, 0x1c
        /*007a*/ 	.short	(.L_21 - .L_20)


	//   ....[0]....
.L_20:
        /*007c*/ 	.word	0x000000d0


	//   ....[1]....
        /*0080*/ 	.word	0x00000150


	//   ....[2]....
        /*0084*/ 	.word	0x00000380


	//   ....[3]....
        /*0088*/ 	.word	0x000005a0


	//----- nvinfo : EIATTR_CRS_STACK_SIZE
	.align		4
.L_21:
        /*008c*/ 	.byte	0x04, 0x1e
        /*008e*/ 	.short	(.L_23 - .L_22)
.L_22:
        /*0090*/ 	.word	0x00000000


	//----- nvinfo : EIATTR_CBANK_PARAM_SIZE
	.align		4
.L_23:
        /*0094*/ 	.byte	0x03, 0x19
        /*0096*/ 	.short	0x0024


	//----- nvinfo : EIATTR_PARAM_CBANK
	.align		4
        /*0098*/ 	.byte	0x04, 0x0a
        /*009a*/ 	.short	(.L_25 - .L_24)
	.align		4
.L_24:
        /*009c*/ 	.word	index@(.nv.constant0._Z14gpu_matrixmultPdS_S_iii)
        /*00a0*/ 	.short	0x0380
        /*00a2*/ 	.short	0x0024


	//----- nvinfo : EIATTR_SW_WAR
	.align		4
.L_25:
        /*00a4*/ 	.byte	0x04, 0x36
        /*00a6*/ 	.short	(.L_27 - .L_26)
.L_26:
        /*00a8*/ 	.word	0x00000008
.L_27:


//--------------------- .nv.callgraph             --------------------------
	.section	.nv.callgraph,"",@"SHT_CUDA_CALLGRAPH"
	.align	4
	.sectionentsize	8
	.align		4
        /*0000*/ 	.word	0x00000000
	.align		4
        /*0004*/ 	.word	0xffffffff
	.align		4
        /*0008*/ 	.word	0x00000000
	.align		4
        /*000c*/ 	.word	0xfffffffe
	.align		4
        /*0010*/ 	.word	0x00000000
	.align		4
        /*0014*/ 	.word	0xfffffffd
	.align		4
        /*0018*/ 	.word	0x00000000
	.align		4
        /*001c*/ 	.word	0xfffffffc


//--------------------- .text._Z14gpu_matrixmultPdS_S_iii --------------------------
	.section	.text._Z14gpu_matrixmultPdS_S_iii,"ax",@progbits
	.align	128
        .global         _Z14gpu_matrixmultPdS_S_iii
        .type           _Z14gpu_matrixmultPdS_S_iii,@function
        .size           _Z14gpu_matrixmultPdS_S_iii,(.L_x_5 - _Z14gpu_matrixmultPdS_S_iii)
        .other          _Z14gpu_matrixmultPdS_S_iii,@"STO_CUDA_ENTRY STV_DEFAULT"
_Z14gpu_matrixmultPdS_S_iii:
.text._Z14gpu_matrixmultPdS_S_iii:
[----:B------:R-:W-:Y:S01]  /*0000*/  LDC R1, c[0x0][0x37c] ;  /* 0x0000df00ff017b82 */ /* 0x000fe20000000800 */
[----:B------:R-:W0:Y:S01]  /*0010*/  S2R R4, SR_TID.Y ;  /* 0x0000000000047919 */ /* 0x000e220000002200 */
[----:B------:R-:W1:Y:S06]  /*0020*/  LDCU UR4, c[0x0][0x360] ;  /* 0x00006c00ff0477ac */ /* 0x000e6c0008000800 */
[----:B------:R-:W2:Y:S01]  /*0030*/  LDC R0, c[0x0][0x3a0] ;  /* 0x0000e800ff007b82 */ /* 0x000ea20000000800 */
[----:B------:R-:W0:Y:S01]  /*0040*/  S2R R3, SR_CTAID.Y ;  /* 0x0000000000037919 */ /* 0x000e220000002600 */
[----:B------:R-:W0:Y:S01]  /*0050*/  LDCU UR5, c[0x0][0x364] ;  /* 0x00006c80ff0577ac */ /* 0x000e220008000800 */
[----:B------:R-:W1:Y:S01]  /*0060*/  S2R R5, SR_TID.X ;  /* 0x0000000000057919 */ /* 0x000e620000002100 */
[----:B------:R-:W3:Y:S01]  /*0070*/  LDCU UR6, c[0x0][0x398] ;  /* 0x00007300ff0677ac */ /* 0x000ee20008000800 */
[----:B------:R-:W1:Y:S01]  /*0080*/  S2R R2, SR_CTAID.X ;  /* 0x0000000000027919 */ /* 0x000e620000002500 */
[----:B0-----:R-:W-:-:S05]  /*0090*/  IMAD R4, R3, UR5, R4 ;  /* 0x0000000503047c24 */ /* 0x001fca000f8e0204 */
[----:B---3--:R-:W-:Y:S01]  /*00a0*/  ISETP.GE.AND P0, PT, R4, UR6, PT ;  /* 0x0000000604007c0c */ /* 0x008fe2000bf06270 */
[----:B-1----:R-:W-:-:S05]  /*00b0*/  IMAD R5, R2, UR4, R5 ;  /* 0x0000000402057c24 */ /* 0x002fca000f8e0205 */
[----:B--2---:R-:W-:-:S13]  /*00c0*/  ISETP.GE.OR P0, PT, R5, R0, P0 ;  /* 0x000000000500720c */ /* 0x004fda0000706670 */
[----:B------:R-:W-:Y:S05]  /*00d0*/  @P0 EXIT ;  /* 0x000000000000094d */ /* 0x000fea0003800000 */
[----:B------:R-:W0:Y:S01]  /*00e0*/  LDC R6, c[0x0][0x39c] ;  /* 0x0000e700ff067b82 */ /* 0x000e220000000800 */
[----:B------:R-:W1:Y:S01]  /*00f0*/  LDCU.64 UR4, c[0x0][0x358] ;  /* 0x00006b00ff0477ac */ /* 0x000e620008000a00 */
[----:B------:R-:W-:-:S06]  /*0100*/  IMAD R7, R4, R0, R5 ;  /* 0x0000000004077224 */ /* 0x000fcc00078e0205 */
[----:B------:R-:W2:Y:S01]  /*0110*/  LDC.64 R2, c[0x0][0x390] ;  /* 0x0000e400ff027b82 */ /* 0x000ea20000000a00 */
[----:B0-----:R-:W-:Y:S01]  /*0120*/  ISETP.GE.AND P0, PT, R6, 0x1, PT ;  /* 0x000000010600780c */ /* 0x001fe20003f06270 */
[----:B--2---:R-:W-:-:S05]  /*0130*/  IMAD.WIDE R2, R7, 0x8, R2 ;  /* 0x0000000807027825 */ /* 0x004fca00078e0202 */
[----:B-1----:R0:W-:Y:S07]  /*0140*/  STG.E.64 desc[UR4][R2.64], RZ ;  /* 0x000000ff02007986 */ /* 0x0021ee000c101b04 */
[----:B------:R-:W-:Y:S05]  /*0150*/  @!P0 EXIT ;  /* 0x000000000000894d */ /* 0x000fea0003800000 */
[----:B------:R-:W-:Y:S01]  /*0160*/  IMAD R13, R4, R6, RZ ;  /* 0x00000006040d7224 */ /* 0x000fe200078e02ff */
[----:B------:R-:W-:Y:S01]  /*0170*/  BSSY.RECONVERGENT B0, `(.L_x_0) ;  /* 0x0000020000007945 */ /* 0x000fe20003800200 */
[----:B------:R-:W-:Y:S02]  /*0180*/  CS2R R10, SRZ ;  /* 0x00000000000a7805 */ /* 0x000fe4000001ff00 */
[----:B------:R-:W-:-:S05]  /*0190*/  IMAD.IADD R4, R13, 0x1, R6 ;  /* 0x000000010d047824 */ /* 0x000fca00078e0206 */
[----:B------:R-:W-:-:S05]  /*01a0*/  VIADDMNMX R6, R13, 0x1, R4, !PT ;  /* 0x000000010d067846 */ /* 0x000fca0007800104 */
[----:B------:R-:W-:Y:S01]  /*01b0*/  IMAD.IADD R7, R6, 0x1, -R13 ;  /* 0x0000000106077824 */ /* 0x000fe200078e0a0d */
[----:B------:R-:W-:-:S04]  /*01c0*/  IADD3 R6, PT, PT, R13, -R6, RZ ;  /* 0x800000060d067210 */ /* 0x000fc80007ffe0ff */
[----:B------:R-:W-:Y:S01]  /*01d0*/  LOP3.LUT P1, R12, R7, 0x3, RZ, 0xc0, !PT ;  /* 0x00000003070c7812 */ /* 0x000fe2000782c0ff */
[----:B------:R-:W-:Y:S01]  /*01e0*/  IMAD.MOV.U32 R7, RZ, RZ, R13 ;  /* 0x000000ffff077224 */ /* 0x000fe200078e000d */
[----:B------:R-:W-:-:S11]  /*01f0*/  ISETP.GT.U32.AND P0, PT, R6, -0x4, PT ;  /* 0xfffffffc0600780c */ /* 0x000fd60003f04070 */
[----:B------:R-:W-:Y:S05]  /*0200*/  @!P1 BRA `(.L_x_1) ;  /* 0x0000000000589947 */ /* 0x000fea0003800000 */
[----:B------:R-:W1:Y:S01]  /*0210*/  LDC.64 R6, c[0x0][0x380] ;  /* 0x0000e000ff067b82 */ /* 0x000e620000000a00 */
[----:B------:R-:W-:-:S07]  /*0220*/  CS2R R10, SRZ ;  /* 0x00000000000a7805 */ /* 0x000fce000001ff00 */
[----:B------:R-:W2:Y:S01]  /*0230*/  LDC.64 R8, c[0x0][0x388] ;  /* 0x0000e200ff087b82 */ /* 0x000ea20000000a00 */
[----:B-1----:R-:W-:-:S04]  /*0240*/  IMAD.WIDE.U32 R6, R13, 0x8, R6 ;  /* 0x000000080d067825 */ /* 0x002fc800078e0006 */
[----:B------:R-:W-:Y:S01]  /*0250*/  IMAD.MOV.U32 R17, RZ, RZ, R7 ;  /* 0x000000ffff117224 */ /* 0x000fe200078e0007 */
[----:B------:R-:W-:Y:S01]  /*0260*/  MOV R16, R6 ;  /* 0x0000000600107202 */ /* 0x000fe20000000f00 */
[----:B------:R-:W-:Y:S01]  /*0270*/  IMAD.MOV.U32 R7, RZ, RZ, R13 ;  /* 0x000000ffff077224 */ /* 0x000fe200078e000d */
[----:B------:R-:W-:-:S07]  /*0280*/  IADD3 R6, PT, PT, -R12, RZ, RZ ;  /* 0x000000ff0c067210 */ /* 0x000fce0007ffe1ff */
.L_x_2:
[----:B--2---:R-:W-:Y:S01]  /*0290*/  IMAD.WIDE R12, R5, 0x8, R8 ;  /* 0x00000008050c7825 */ /* 0x004fe200078e0208 */
[----:B------:R-:W-:-:S03]  /*02a0*/  MOV R14, R16 ;  /* 0x00000010000e7202 */ /* 0x000fc60000000f00 */
[----:B------:R-:W-:Y:S02]  /*02b0*/  IMAD.MOV.U32 R15, RZ, RZ, R17 ;  /* 0x000000ffff0f7224 */ /* 0x000fe400078e0011 */
[----:B------:R-:W2:Y:S04]  /*02c0*/  LDG.E.64 R12, desc[UR4][R12.64] ;  /* 0x000000040c0c7981 */ /* 0x000ea8000c1e1b00 */
[----:B------:R-:W2:Y:S01]  /*02d0*/  LDG.E.64 R14, desc[UR4][R14.64] ;  /* 0x000000040e0e7981 */ /* 0x000ea2000c1e1b00 */
[----:B------:R-:W-:Y:S01]  /*02e0*/  IADD3 R6, PT, PT, R6, 0x1, RZ ;  /* 0x0000000106067810 */ /* 0x000fe20007ffe0ff */
[----:B------:R-:W-:Y:S01]  /*02f0*/  VIADD R7, R7, 0x1 ;  /* 0x0000000107077836 */ /* 0x000fe20000000000 */
[----:B------:R-:W-:Y:S02]  /*0300*/  IADD3 R16, P2, PT, R16, 0x8, RZ ;  /* 0x0000000810107810 */ /* 0x000fe40007f5e0ff */
[----:B------:R-:W-:-:S02]  /*0310*/  ISETP.NE.AND P1, PT, R6, RZ, PT ;  /* 0x000000ff0600720c */ /* 0x000fc40003f25270 */
[----:B------:R-:W-:Y:S01]  /*0320*/  IADD3 R5, PT, PT, R5, R0, RZ ;  /* 0x0000000005057210 */ /* 0x000fe20007ffe0ff */
[----:B------:R-:W-:Y:S01]  /*0330*/  IMAD.X R17, RZ, RZ, R17, P2 ;  /* 0x000000ffff117224 */ /* 0x000fe200010e0611 */
[----:B-12---:R-:W-:-:S07]  /*0340*/  DFMA R10, R14, R12, R10 ;  /* 0x0000000c0e0a722b */ /* 0x006fce000000000a */
[----:B------:R1:W-:Y:S02]  /*0350*/  STG.E.64 desc[UR4][R2.64], R10 ;  /* 0x0000000a02007986 */ /* 0x0003e4000c101b04 */
[----:B------:R-:W-:Y:S05]  /*0360*/  @P1 BRA `(.L_x_2) ;  /* 0xfffffffc00c81947 */ /* 0x000fea000383ffff */
.L_x_1:
[----:B------:R-:W-:Y:S05]  /*0370*/  BSYNC.RECONVERGENT B0 ;  /* 0x0000000000007941 */ /* 0x000fea0003800200 */
.L_x_0:
[----:B------:R-:W-:Y:S05]  /*0380*/  @P0 EXIT ;  /* 0x000000000000094d */ /* 0x000fea0003800000 */
[----:B------:R-:W2:Y:S02]  /*0390*/  LDC.64 R8, c[0x0][0x380] ;  /* 0x0000e000ff087b82 */ /* 0x000ea40000000a00 */
[----:B--2---:R-:W-:-:S03]  /*03a0*/  IMAD.WIDE.U32 R8, R7, 0x8, R8 ;  /* 0x0000000807087825 */ /* 0x004fc600078e0008 */
[----:B------:R-:W-:-:S04]  /*03b0*/  IADD3 R6, P0, PT, R8, 0x10, RZ ;  /* 0x0000001008067810 */ /* 0x000fc80007f1e0ff */
[----:B------:R-:W-:-:S09]  /*03c0*/  IADD3.X R13, PT, PT, RZ, R9, RZ, P0, !PT ;  /* 0x00000009ff0d7210 */ /* 0x000fd200007fe4ff */
.L_x_3:
[----:B------:R-:W2:Y:S02]  /*03d0*/  LDC.64 R8, c[0x0][0x388] ;  /* 0x0000e200ff087b82 */ /* 0x000ea40000000a00 */
[----:B--2---:R-:W-:Y:S01]  /*03e0*/  IMAD.WIDE R22, R5, 0x8, R8 ;  /* 0x0000000805167825 */ /* 0x004fe200078e0208 */
[----:B------:R-:W-:-:S03]  /*03f0*/  MOV R9, R13 ;  /* 0x0000000d00097202 */ /* 0x000fc60000000f00 */
[----:B------:R-:W-:Y:S01]  /*0400*/  IMAD.MOV.U32 R8, RZ, RZ, R6 ;  /* 0x000000ffff087224 */ /* 0x000fe200078e0006 */
[----:B------:R-:W2:Y:S04]  /*0410*/  LDG.E.64 R14, desc[UR4][R22.64] ;  /* 0x00000004160e7981 */ /* 0x000ea8000c1e1b00 */
[----:B------:R-:W2:Y:S02]  /*0420*/  LDG.E.64 R12, desc[UR4][R8.64+-0x10] ;  /* 0xfffff004080c7981 */ /* 0x000ea4000c1e1b00 */
[----:B--2---:R-:W-:Y:S01]  /*0430*/  DFMA R12, R12, R14, R10 ;  /* 0x0000000e0c0c722b */ /* 0x004fe2000000000a */
[----:B------:R-:W-:-:S06]  /*0440*/  IMAD.WIDE R14, R0, 0x8, R22 ;  /* 0x00000008000e7825 */ /* 0x000fcc00078e0216 */
[----:B------:R2:W-:Y:S04]  /*0450*/  STG.E.64 desc[UR4][R2.64], R12 ;  /* 0x0000000c02007986 */ /* 0x0005e8000c101b04 */
[----:B-1-3--:R-:W3:Y:S04]  /*0460*/  LDG.E.64 R10, desc[UR4][R8.64+-0x8] ;  /* 0xfffff804080a7981 */ /* 0x00aee8000c1e1b00 */
[----:B------:R-:W3:Y:S01]  /*0470*/  LDG.E.64 R16, desc[UR4][R14.64] ;  /* 0x000000040e107981 */ /* 0x000ee2000c1e1b00 */
[----:B------:R-:W-:Y:S01]  /*0480*/  IMAD.WIDE R18, R0, 0x8, R14 ;  /* 0x0000000800127825 */ /* 0x000fe200078e020e */
[----:B---3--:R-:W-:-:S07]  /*0490*/  DFMA R16, R10, R16, R12 ;  /* 0x000000100a10722b */ /* 0x008fce000000000c */
[----:B------:R3:W-:Y:S04]  /*04a0*/  STG.E.64 desc[UR4][R2.64], R16 ;  /* 0x0000001002007986 */ /* 0x0007e8000c101b04 */
[----:B------:R-:W4:Y:S04]  /*04b0*/  LDG.E.64 R10, desc[UR4][R8.64] ;  /* 0x00000004080a7981 */ /* 0x000f28000c1e1b00 */
[----:B------:R-:W4:Y:S01]  /*04c0*/  LDG.E.64 R20, desc[UR4][R18.64] ;  /* 0x0000000412147981 */ /* 0x000f22000c1e1b00 */
[----:B------:R-:W-:Y:S01]  /*04d0*/  IMAD.WIDE R22, R0, 0x8, R18 ;  /* 0x0000000800167825 */ /* 0x000fe200078e0212 */
[----:B----4-:R-:W-:-:S07]  /*04e0*/  DFMA R20, R10, R20, R16 ;  /* 0x000000140a14722b */ /* 0x010fce0000000010 */
[----:B------:R3:W-:Y:S04]  /*04f0*/  STG.E.64 desc[UR4][R2.64], R20 ;  /* 0x0000001402007986 */ /* 0x0007e8000c101b04 */
[----:B------:R-:W4:Y:S04]  /*0500*/  LDG.E.64 R22, desc[UR4][R22.64] ;  /* 0x0000000416167981 */ /* 0x000f28000c1e1b00 */
[----:B------:R-:W4:Y:S01]  /*0510*/  LDG.E.64 R10, desc[UR4][R8.64+0x8] ;  /* 0x00000804080a7981 */ /* 0x000f22000c1e1b00 */
[----:B------:R-:W-:-:S05]  /*0520*/  VIADD R7, R7, 0x4 ;  /* 0x0000000407077836 */ /* 0x000fca0000000000 */
[----:B------:R-:W-:Y:S02]  /*0530*/  ISETP.GE.AND P0, PT, R7, R4, PT ;  /* 0x000000040700720c */ /* 0x000fe40003f06270 */
[----:B------:R-:W-:Y:S02]  /*0540*/  IADD3 R6, P1, PT, R8, 0x20, RZ ;  /* 0x0000002008067810 */ /* 0x000fe40007f3e0ff */
[----:B------:R-:W-:Y:S02]  /*0550*/  LEA R5, R0, R5, 0x2 ;  /* 0x0000000500057211 */ /* 0x000fe400078e10ff */
[----:B--2---:R-:W-:Y:S01]  /*0560*/  IADD3.X R13, PT, PT, RZ, R9, RZ, P1, !PT ;  /* 0x00000009ff0d7210 */ /* 0x004fe20000ffe4ff */
[----:B----4-:R-:W-:-:S07]  /*0570*/  DFMA R10, R10, R22, R20 ;  /* 0x000000160a0a722b */ /* 0x010fce0000000014 */
[----:B------:R3:W-:Y:S01]  /*0580*/  STG.E.64 desc[UR4][R2.64], R10 ;  /* 0x0000000a02007986 */ /* 0x0007e2000c101b04 */
[----:B------:R-:W-:Y:S05]  /*0590*/  @!P0 BRA `(.L_x_3) ;  /* 0xfffffffc008c8947 */ /* 0x000fea000383ffff */
[----:B------:R-:W-:Y:S05]  /*05a0*/  EXIT ;  /* 0x000000000000794d */ /* 0x000fea0003800000 */
.L_x_4:
[----:B------:R-:W-:-:S00]  /*05b0*/  BRA `(.L_x_4) ;  /* 0xfffffffc00fc7947 */ /* 0x000fc0000383ffff */
[----:B------:R-:W-:-:S00]  /*05c0*/  NOP ;  /* 0x0000000000007918 */ /* 0x000fc00000000000 */
        /* <DEDUP_REMOVED lines=11> */
.L_x_5:


//--------------------- .nv.shared.reserved.0     --------------------------
	.section	.nv.shared.reserved.0,"aw",@nobits
	.weak		__nv_reservedSMEM_offset_0_alias
	.size		__nv_reservedSMEM_offset_0_alias, 0, 64
	.other		__nv_reservedSMEM_offset_0_alias,@"STO_CUDA_RESERVED_SHARED STV_DEFAULT"
__nv_reservedSMEM_offset_0_alias:
	.zero		0
	.zero		64


//--------------------- .nv.constant0._Z14gpu_matrixmultPdS_S_iii --------------------------
	.section	.nv.constant0._Z14gpu_matrixmultPdS_S_iii,"a",@progbits
	.sectionflags	@""
	.align	4
.nv.constant0._Z14gpu_matrixmultPdS_S_iii:
	.zero		932


//--------------------- SYMBOLS --------------------------

	.type		.nv.reservedSmem.offset0,@object
	.size		.nv.reservedSmem.offset0,0x4
